	.headerflags	@"EF_CUDA_TEXMODE_UNIFIED EF_CUDA_64BIT_ADDRESS EF_CUDA_ACCELERATORS EF_CUDA_SM90 EF_CUDA_VIRTUAL_SM(EF_CUDA_SM90)"
	.elftype	@"ET_EXEC"


//--------------------- .nv.info                  --------------------------
	.section	.nv.info,"",@"SHT_CUDA_INFO"
	.align	4


	//----- nvinfo : EIATTR_REGCOUNT
	.align		4
        /*0000*/ 	.byte	0x04, 0x2f
        /*0002*/ 	.short	(.L_1 - .L_0)
	.align		4
.L_0:
        /*0004*/ 	.word	index@(triton_poi_fused__to_copy_add_arange_clamp_mul_sub_23)
        /*0008*/ 	.word	0x0000000a


	//----- nvinfo : EIATTR_MIN_STACK_SIZE
	.align		4
.L_1:
        /*000c*/ 	.byte	0x04, 0x12
        /*000e*/ 	.short	(.L_3 - .L_2)
	.align		4
.L_2:
        /*0010*/ 	.word	index@(triton_poi_fused__to_copy_add_arange_clamp_mul_sub_23)
        /*0014*/ 	.word	0x00000000


	//----- nvinfo : EIATTR_FRAME_SIZE
	.align		4
.L_3:
        /*0018*/ 	.byte	0x04, 0x11
        /*001a*/ 	.short	(.L_5 - .L_4)
	.align		4
.L_4:
        /*001c*/ 	.word	index@(triton_poi_fused__to_copy_add_arange_clamp_mul_sub_23)
        /*0020*/ 	.word	0x00000000


	//----- nvinfo : EIATTR_MIN_STACK_SIZE
	.align		4
.L_5:
        /*0024*/ 	.byte	0x04, 0x12
        /*0026*/ 	.short	(.L_7 - .L_6)
	.align		4
.L_6:
        /*0028*/ 	.word	index@(triton_poi_fused__to_copy_add_arange_clamp_mul_sub_23)
        /*002c*/ 	.word	0x00000000
.L_7:


//--------------------- .nv.info.triton_poi_fused__to_copy_add_arange_clamp_mul_sub_23 --------------------------
	.section	.nv.info.triton_poi_fused__to_copy_add_arange_clamp_mul_sub_23,"",@"SHT_CUDA_INFO"
	.sectionflags	@""
	.align	4


	//----- nvinfo : EIATTR_CUDA_API_VERSION
	.align		4
        /*0000*/ 	.byte	0x04, 0x37
        /*0002*/ 	.short	(.L_9 - .L_8)
.L_8:
        /*0004*/ 	.word	0x0000007c


	//----- nvinfo : EIATTR_KPARAM_INFO
	.align		4
.L_9:
        /*0008*/ 	.byte	0x04, 0x17
        /*000a*/ 	.short	(.L_11 - .L_10)
.L_10:
        /*000c*/ 	.word	0x00000000
        /*0010*/ 	.short	0x0001
        /*0012*/ 	.short	0x0008
        /*0014*/ 	.byte	0x00, 0xf0, 0x11, 0x00


	//----- nvinfo : EIATTR_KPARAM_INFO
	.align		4
.L_11:
        /*0018*/ 	.byte	0x04, 0x17
        /*001a*/ 	.short	(.L_13 - .L_12)
.L_12:
        /*001c*/ 	.word	0x00000000
        /*0020*/ 	.short	0x0000
        /*0022*/ 	.short	0x0000
        /*0024*/ 	.byte	0x00, 0xf4, 0x21, 0x00


	//----- nvinfo : EIATTR_SPARSE_MMA_MASK
	.align		4
.L_13:
        /*0028*/ 	.byte	0x03, 0x50
        /*002a*/ 	.short	0x0000


	//----- nvinfo : EIATTR_MAXREG_COUNT
	.align		4
        /*002c*/ 	.byte	0x03, 0x1b
        /*002e*/ 	.short	0x00ff


	//----- nvinfo : EIATTR_EXIT_INSTR_OFFSETS
	.align		4
        /*0030*/ 	.byte	0x04, 0x1c
        /*0032*/ 	.short	(.L_15 - .L_14)


	//   ....[0]....
.L_14:
        /*0034*/ 	.word	0x00000110


	//   ....[1]....
        /*0038*/ 	.word	0x00000140


	//----- nvinfo : EIATTR_REQNTID
	.align		4
.L_15:
        /*003c*/ 	.byte	0x04, 0x10
        /*003e*/ 	.short	(.L_17 - .L_16)
.L_16:
        /*0040*/ 	.word	0x00000020
        /*0044*/ 	.word	0x00000001
        /*0048*/ 	.word	0x00000001


	//----- nvinfo : EIATTR_CBANK_PARAM_SIZE
	.align		4
.L_17:
        /*004c*/ 	.byte	0x03, 0x19
        /*004e*/ 	.short	0x000c


	//----- nvinfo : EIATTR_PARAM_CBANK
	.align		4
        /*0050*/ 	.byte	0x04, 0x0a
        /*0052*/ 	.short	(.L_19 - .L_18)
	.align		4
.L_18:
        /*0054*/ 	.word	index@(.nv.constant0.triton_poi_fused__to_copy_add_arange_clamp_mul_sub_23)
        /*0058*/ 	.short	0x0210
        /*005a*/ 	.short	0x000c


	//----- nvinfo : EIATTR_SW_WAR
	.align		4
.L_19:
        /*005c*/ 	.byte	0x04, 0x36
        /*005e*/ 	.short	(.L_21 - .L_20)
.L_20:
        /*0060*/ 	.word	0x00000008
.L_21:


//--------------------- .nv.callgraph             --------------------------
	.section	.nv.callgraph,"",@"SHT_CUDA_CALLGRAPH"
	.align	4
	.sectionentsize	8
	.align		4
        /*0000*/ 	.word	0x00000000
	.align		4
        /*0004*/ 	.word	0xffffffff
	.align		4
        /*0008*/ 	.word	0x00000000
	.align		4
        /*000c*/ 	.word	0xfffffffe
	.align		4
        /*0010*/ 	.word	0x00000000
	.align		4
        /*0014*/ 	.word	0xfffffffd
	.align		4
        /*0018*/ 	.word	0x00000000
	.align		4
        /*001c*/ 	.word	0xfffffffc


//--------------------- .text.triton_poi_fused__to_copy_add_arange_clamp_mul_sub_23 --------------------------
	.section	.text.triton_poi_fused__to_copy_add_arange_clamp_mul_sub_23,"ax",@progbits
	.align	128
        .global         triton_poi_fused__to_copy_add_arange_clamp_mul_sub_23
        .type           triton_poi_fused__to_copy_add_arange_clamp_mul_sub_23,@function
        .size           triton_poi_fused__to_copy_add_arange_clamp_mul_sub_23,(.L_x_1 - triton_poi_fused__to_copy_add_arange_clamp_mul_sub_23)
        .other          triton_poi_fused__to_copy_add_arange_clamp_mul_sub_23,@"STO_CUDA_ENTRY STV_DEFAULT"
triton_poi_fused__to_copy_add_arange_clamp_mul_sub_23:
.text.triton_poi_fused__to_copy_add_arange_clamp_mul_sub_23:
[----:B------:R-:W0:Y:S02]  /*0000*/  LDC R1, c[0x0][0x28] ;  /* 0x00000a00ff017b82 */ /* 0x000e240000000800 */
[----:B------:R-:W1:Y:S01]  /*0010*/  S2R R6, SR_TID.X ;  /* 0x0000000000067919 */ /* 0x000e620000002100 */
[----:B------:R-:W-:Y:S01]  /*0020*/  IMAD.MOV.U32 R3, RZ, RZ, 0x3f000000 ;  /* 0x3f000000ff037424 */ /* 0x000fe200078e00ff */
[----:B------:R-:W2:Y:S01]  /*0030*/  S2R R5, SR_CTAID.X ;  /* 0x0000000000057919 */ /* 0x000ea20000002500 */
[C---:B-1----:R-:W-:Y:S02]  /*0040*/  LOP3.LUT R0, R6.reuse, 0x3, RZ, 0xc0, !PT ;  /* 0x0000000306007812 */ /* 0x042fe400078ec0ff */
[----:B------:R-:W-:-:S03]  /*0050*/  LOP3.LUT P0, RZ, R6, 0x1c, RZ, 0xc0, !PT ;  /* 0x0000001c06ff7812 */ /* 0x000fc6000780c0ff */
[----:B--2---:R-:W-:-:S05]  /*0060*/  IMAD R5, R5, 0x4, R0 ;  /* 0x0000000405057824 */ /* 0x004fca00078e0200 */
[----:B------:R-:W-:Y:S02]  /*0070*/  I2FP.F32.S32 R0, R5 ;  /* 0x0000000500007245 */ /* 0x000fe40000201400 */
[----:B------:R-:W-:-:S03]  /*0080*/  ISETP.LT.AND P0, PT, R5, 0x4, !P0 ;  /* 0x000000040500780c */ /* 0x000fc60004701270 */
[----:B------:R-:W-:-:S04]  /*0090*/  FADD R0, R0, 0.5 ;  /* 0x3f00000000007421 */ /* 0x000fc80000000000 */
[----:B------:R-:W-:Y:S02]  /*00a0*/  FFMA R0, R0, R3, -0.5 ;  /* 0xbf00000000007423 */ /* 0x000fe40000000003 */
[----:B------:R-:W1:Y:S03]  /*00b0*/  LDC.64 R2, c[0x0][0x210] ;  /* 0x00008400ff027b82 */ /* 0x000e660000000a00 */
[----:B------:R-:W-:-:S04]  /*00c0*/  FMNMX R0, RZ, R0, !PT ;  /* 0x00000000ff007209 */ /* 0x000fc80007800000 */
[----:B------:R-:W2:Y:S02]  /*00d0*/  F2I.TRUNC.NTZ R4, R0 ;  /* 0x0000000000047305 */ /* 0x000ea4000020f100 */
[----:B--2---:R-:W-:Y:S01]  /*00e0*/  I2FP.F32.S32 R7, R4 ;  /* 0x0000000400077245 */ /* 0x004fe20000201400 */
[----:B-1----:R-:W-:-:S04]  /*00f0*/  IMAD.WIDE R2, R5, 0x4, R2 ;  /* 0x0000000405027825 */ /* 0x002fc800078e0202 */
[----:B------:R-:W-:Y:S01]  /*0100*/  FADD.SAT R7, R0, -R7 ;  /* 0x8000000700077221 */ /* 0x000fe20000002000 */
[----:B------:R-:W-:Y:S06]  /*0110*/  @!P0 EXIT ;  /* 0x000000000000894d */ /* 0x000fec0003800000 */
[----:B------:R-:W-:Y:S02]  /*0120*/  ULDC.64 UR4, c[0x0][0x208] ;  /* 0x0000820000047ab9 */ /* 0x000fe40000000a00 */
[----:B------:R-:W-:Y:S01]  /*0130*/  STG.E desc[UR4][R2.64], R7 ;  /* 0x0000000702007986 */ /* 0x000fe2000c101904 */
[----:B------:R-:W-:Y:S05]  /*0140*/  EXIT ;  /* 0x000000000000794d */ /* 0x000fea0003800000 */
.L_x_0:
[----:B------:R-:W-:-:S00]  /*0150*/  BRA `(.L_x_0) ;  /* 0xfffffffc00fc7947 */ /* 0x000fc0000383ffff */
[----:B------:R-:W-:-:S00]  /*0160*/  NOP ;  /* 0x0000000000007918 */ /* 0x000fc00000000000 */
        /* <DEDUP_REMOVED lines=9> */
.L_x_1:


//--------------------- .nv.constant0.triton_poi_fused__to_copy_add_arange_clamp_mul_sub_23 --------------------------
	.section	.nv.constant0.triton_poi_fused__to_copy_add_arange_clamp_mul_sub_23,"a",@progbits
	.sectionflags	@""
	.align	4
.nv.constant0.triton_poi_fused__to_copy_add_arange_clamp_mul_sub_23:
	.zero		540
